//
// Generated by NVIDIA NVVM Compiler
//
// Compiler Build ID: CL-36424714
// Cuda compilation tools, release 13.0, V13.0.88
// Based on NVVM 20.0.0
//

.version 9.0
.target sm_100
.address_size 64

	// .globl	_Z18logisticRegressionPfS_S_S_i

.visible .entry _Z18logisticRegressionPfS_S_S_i(
	.param .u64 .ptr .align 1 _Z18logisticRegressionPfS_S_S_i_param_0,
	.param .u64 .ptr .align 1 _Z18logisticRegressionPfS_S_S_i_param_1,
	.param .u64 .ptr .align 1 _Z18logisticRegressionPfS_S_S_i_param_2,
	.param .u64 .ptr .align 1 _Z18logisticRegressionPfS_S_S_i_param_3,
	.param .u32 _Z18logisticRegressionPfS_S_S_i_param_4
)
{
	.reg .pred 	%p<17>;
	.reg .b32 	%r<47>;
	.reg .b32 	%f<175>;
	.reg .b64 	%rd<34>;

	ld.param.u64 	%rd12, [_Z18logisticRegressionPfS_S_S_i_param_0];
	ld.param.u64 	%rd10, [_Z18logisticRegressionPfS_S_S_i_param_1];
	ld.param.u64 	%rd13, [_Z18logisticRegressionPfS_S_S_i_param_2];
	ld.param.u64 	%rd11, [_Z18logisticRegressionPfS_S_S_i_param_3];
	ld.param.u32 	%r23, [_Z18logisticRegressionPfS_S_S_i_param_4];
	cvta.to.global.u64 	%rd1, %rd13;
	cvta.to.global.u64 	%rd2, %rd12;
	mov.u32 	%r24, %tid.x;
	mov.u32 	%r25, %ctaid.x;
	mov.u32 	%r26, %ntid.x;
	mad.lo.s32 	%r1, %r25, %r26, %r24;
	setp.gt.s32 	%p1, %r1, 9999;
	@%p1 bra 	$L__BB0_15;
	setp.lt.s32 	%p2, %r23, 1;
	mov.f32 	%f174, 0f00000000;
	@%p2 bra 	$L__BB0_14;
	mul.lo.s32 	%r2, %r23, %r1;
	and.b32  	%r3, %r23, 15;
	setp.lt.u32 	%p3, %r23, 16;
	mov.f32 	%f174, 0f00000000;
	mov.b32 	%r43, 0;
	@%p3 bra 	$L__BB0_5;
	and.b32  	%r43, %r23, 2147483632;
	neg.s32 	%r41, %r43;
	add.s64 	%rd3, %rd2, 32;
	add.s64 	%rd32, %rd1, 32;
	mov.f32 	%f174, 0f00000000;
	mov.u32 	%r40, %r2;
$L__BB0_4:
	.pragma "nounroll";
	mul.wide.s32 	%rd14, %r40, 4;
	add.s64 	%rd15, %rd3, %rd14;
	ld.global.f32 	%f18, [%rd15+-32];
	ld.global.f32 	%f19, [%rd32+-32];
	fma.rn.f32 	%f20, %f18, %f19, %f174;
	ld.global.f32 	%f21, [%rd15+-28];
	ld.global.f32 	%f22, [%rd32+-28];
	fma.rn.f32 	%f23, %f21, %f22, %f20;
	ld.global.f32 	%f24, [%rd15+-24];
	ld.global.f32 	%f25, [%rd32+-24];
	fma.rn.f32 	%f26, %f24, %f25, %f23;
	ld.global.f32 	%f27, [%rd15+-20];
	ld.global.f32 	%f28, [%rd32+-20];
	fma.rn.f32 	%f29, %f27, %f28, %f26;
	ld.global.f32 	%f30, [%rd15+-16];
	ld.global.f32 	%f31, [%rd32+-16];
	fma.rn.f32 	%f32, %f30, %f31, %f29;
	ld.global.f32 	%f33, [%rd15+-12];
	ld.global.f32 	%f34, [%rd32+-12];
	fma.rn.f32 	%f35, %f33, %f34, %f32;
	ld.global.f32 	%f36, [%rd15+-8];
	ld.global.f32 	%f37, [%rd32+-8];
	fma.rn.f32 	%f38, %f36, %f37, %f35;
	ld.global.f32 	%f39, [%rd15+-4];
	ld.global.f32 	%f40, [%rd32+-4];
	fma.rn.f32 	%f41, %f39, %f40, %f38;
	ld.global.f32 	%f42, [%rd15];
	ld.global.f32 	%f43, [%rd32];
	fma.rn.f32 	%f44, %f42, %f43, %f41;
	ld.global.f32 	%f45, [%rd15+4];
	ld.global.f32 	%f46, [%rd32+4];
	fma.rn.f32 	%f47, %f45, %f46, %f44;
	ld.global.f32 	%f48, [%rd15+8];
	ld.global.f32 	%f49, [%rd32+8];
	fma.rn.f32 	%f50, %f48, %f49, %f47;
	ld.global.f32 	%f51, [%rd15+12];
	ld.global.f32 	%f52, [%rd32+12];
	fma.rn.f32 	%f53, %f51, %f52, %f50;
	ld.global.f32 	%f54, [%rd15+16];
	ld.global.f32 	%f55, [%rd32+16];
	fma.rn.f32 	%f56, %f54, %f55, %f53;
	ld.global.f32 	%f57, [%rd15+20];
	ld.global.f32 	%f58, [%rd32+20];
	fma.rn.f32 	%f59, %f57, %f58, %f56;
	ld.global.f32 	%f60, [%rd15+24];
	ld.global.f32 	%f61, [%rd32+24];
	fma.rn.f32 	%f62, %f60, %f61, %f59;
	ld.global.f32 	%f63, [%rd15+28];
	ld.global.f32 	%f64, [%rd32+28];
	fma.rn.f32 	%f174, %f63, %f64, %f62;
	add.s32 	%r41, %r41, 16;
	add.s32 	%r40, %r40, 16;
	add.s64 	%rd32, %rd32, 64;
	setp.ne.s32 	%p4, %r41, 0;
	@%p4 bra 	$L__BB0_4;
$L__BB0_5:
	setp.eq.s32 	%p5, %r3, 0;
	@%p5 bra 	$L__BB0_14;
	and.b32  	%r11, %r23, 7;
	setp.lt.u32 	%p6, %r3, 8;
	@%p6 bra 	$L__BB0_8;
	add.s32 	%r28, %r43, %r2;
	mul.wide.s32 	%rd16, %r28, 4;
	add.s64 	%rd17, %rd2, %rd16;
	ld.global.f32 	%f66, [%rd17];
	mul.wide.u32 	%rd18, %r43, 4;
	add.s64 	%rd19, %rd1, %rd18;
	ld.global.f32 	%f67, [%rd19];
	fma.rn.f32 	%f68, %f66, %f67, %f174;
	ld.global.f32 	%f69, [%rd17+4];
	ld.global.f32 	%f70, [%rd19+4];
	fma.rn.f32 	%f71, %f69, %f70, %f68;
	ld.global.f32 	%f72, [%rd17+8];
	ld.global.f32 	%f73, [%rd19+8];
	fma.rn.f32 	%f74, %f72, %f73, %f71;
	ld.global.f32 	%f75, [%rd17+12];
	ld.global.f32 	%f76, [%rd19+12];
	fma.rn.f32 	%f77, %f75, %f76, %f74;
	ld.global.f32 	%f78, [%rd17+16];
	ld.global.f32 	%f79, [%rd19+16];
	fma.rn.f32 	%f80, %f78, %f79, %f77;
	ld.global.f32 	%f81, [%rd17+20];
	ld.global.f32 	%f82, [%rd19+20];
	fma.rn.f32 	%f83, %f81, %f82, %f80;
	ld.global.f32 	%f84, [%rd17+24];
	ld.global.f32 	%f85, [%rd19+24];
	fma.rn.f32 	%f86, %f84, %f85, %f83;
	ld.global.f32 	%f87, [%rd17+28];
	ld.global.f32 	%f88, [%rd19+28];
	fma.rn.f32 	%f174, %f87, %f88, %f86;
	add.s32 	%r43, %r43, 8;
$L__BB0_8:
	setp.eq.s32 	%p7, %r11, 0;
	@%p7 bra 	$L__BB0_14;
	and.b32  	%r14, %r23, 3;
	setp.lt.u32 	%p8, %r11, 4;
	@%p8 bra 	$L__BB0_11;
	add.s32 	%r29, %r43, %r2;
	mul.wide.s32 	%rd20, %r29, 4;
	add.s64 	%rd21, %rd2, %rd20;
	ld.global.f32 	%f90, [%rd21];
	mul.wide.u32 	%rd22, %r43, 4;
	add.s64 	%rd23, %rd1, %rd22;
	ld.global.f32 	%f91, [%rd23];
	fma.rn.f32 	%f92, %f90, %f91, %f174;
	ld.global.f32 	%f93, [%rd21+4];
	ld.global.f32 	%f94, [%rd23+4];
	fma.rn.f32 	%f95, %f93, %f94, %f92;
	ld.global.f32 	%f96, [%rd21+8];
	ld.global.f32 	%f97, [%rd23+8];
	fma.rn.f32 	%f98, %f96, %f97, %f95;
	ld.global.f32 	%f99, [%rd21+12];
	ld.global.f32 	%f100, [%rd23+12];
	fma.rn.f32 	%f174, %f99, %f100, %f98;
	add.s32 	%r43, %r43, 4;
$L__BB0_11:
	setp.eq.s32 	%p9, %r14, 0;
	@%p9 bra 	$L__BB0_14;
	mul.wide.u32 	%rd24, %r43, 4;
	add.s64 	%rd33, %rd1, %rd24;
	add.s32 	%r46, %r43, %r2;
	neg.s32 	%r45, %r14;
$L__BB0_13:
	.pragma "nounroll";
	mul.wide.s32 	%rd25, %r46, 4;
	add.s64 	%rd26, %rd2, %rd25;
	ld.global.f32 	%f101, [%rd26];
	ld.global.f32 	%f102, [%rd33];
	fma.rn.f32 	%f174, %f101, %f102, %f174;
	add.s64 	%rd33, %rd33, 4;
	add.s32 	%r46, %r46, 1;
	add.s32 	%r45, %r45, 1;
	setp.ne.s32 	%p10, %r45, 0;
	@%p10 bra 	$L__BB0_13;
$L__BB0_14:
	fma.rn.f32 	%f103, %f174, 0fBBBB989D, 0f3F000000;
	cvt.sat.f32.f32 	%f104, %f103;
	mov.f32 	%f105, 0f4B400001;
	mov.f32 	%f106, 0f437C0000;
	fma.rm.f32 	%f107, %f104, %f106, %f105;
	add.f32 	%f108, %f107, 0fCB40007F;
	neg.f32 	%f109, %f108;
	fma.rn.f32 	%f110, %f174, 0fBFB8AA3B, %f109;
	fma.rn.f32 	%f111, %f174, 0fB2A57060, %f110;
	mov.b32 	%r30, %f107;
	shl.b32 	%r31, %r30, 23;
	mov.b32 	%f112, %r31;
	ex2.approx.ftz.f32 	%f113, %f111;
	fma.rn.f32 	%f114, %f113, %f112, 0f3F800000;
	rcp.rn.f32 	%f115, %f114;
	cvta.to.global.u64 	%rd27, %rd10;
	mul.wide.s32 	%rd28, %r1, 4;
	add.s64 	%rd29, %rd27, %rd28;
	ld.global.f32 	%f116, [%rd29];
	neg.f32 	%f117, %f116;
	setp.lt.f32 	%p11, %f115, 0f00800000;
	mul.f32 	%f118, %f115, 0f4B000000;
	selp.f32 	%f119, %f118, %f115, %p11;
	selp.f32 	%f120, 0fC1B80000, 0f00000000, %p11;
	mov.b32 	%r32, %f119;
	add.s32 	%r33, %r32, -1059760811;
	and.b32  	%r34, %r33, -8388608;
	sub.s32 	%r35, %r32, %r34;
	mov.b32 	%f121, %r35;
	cvt.rn.f32.s32 	%f122, %r34;
	fma.rn.f32 	%f123, %f122, 0f34000000, %f120;
	add.f32 	%f124, %f121, 0fBF800000;
	fma.rn.f32 	%f125, %f124, 0fBE055027, 0f3E1039F6;
	fma.rn.f32 	%f126, %f125, %f124, 0fBDF8CDCC;
	fma.rn.f32 	%f127, %f126, %f124, 0f3E0F2955;
	fma.rn.f32 	%f128, %f127, %f124, 0fBE2AD8B9;
	fma.rn.f32 	%f129, %f128, %f124, 0f3E4CED0B;
	fma.rn.f32 	%f130, %f129, %f124, 0fBE7FFF22;
	fma.rn.f32 	%f131, %f130, %f124, 0f3EAAAA78;
	fma.rn.f32 	%f132, %f131, %f124, 0fBF000000;
	mul.f32 	%f133, %f124, %f132;
	fma.rn.f32 	%f134, %f133, %f124, %f124;
	fma.rn.f32 	%f135, %f123, 0f3F317218, %f134;
	setp.gt.u32 	%p12, %r32, 2139095039;
	fma.rn.f32 	%f136, %f119, 0f7F800000, 0f7F800000;
	selp.f32 	%f137, %f136, %f135, %p12;
	setp.eq.f32 	%p13, %f119, 0f00000000;
	selp.f32 	%f138, 0fFF800000, %f137, %p13;
	mul.f32 	%f139, %f138, %f117;
	mov.f32 	%f140, 0f3F800000;
	sub.f32 	%f141, %f140, %f116;
	sub.f32 	%f142, %f140, %f115;
	setp.lt.f32 	%p14, %f142, 0f00800000;
	mul.f32 	%f143, %f142, 0f4B000000;
	selp.f32 	%f144, %f143, %f142, %p14;
	selp.f32 	%f145, 0fC1B80000, 0f00000000, %p14;
	mov.b32 	%r36, %f144;
	add.s32 	%r37, %r36, -1059760811;
	and.b32  	%r38, %r37, -8388608;
	sub.s32 	%r39, %r36, %r38;
	mov.b32 	%f146, %r39;
	cvt.rn.f32.s32 	%f147, %r38;
	fma.rn.f32 	%f148, %f147, 0f34000000, %f145;
	add.f32 	%f149, %f146, 0fBF800000;
	fma.rn.f32 	%f150, %f149, 0fBE055027, 0f3E1039F6;
	fma.rn.f32 	%f151, %f150, %f149, 0fBDF8CDCC;
	fma.rn.f32 	%f152, %f151, %f149, 0f3E0F2955;
	fma.rn.f32 	%f153, %f152, %f149, 0fBE2AD8B9;
	fma.rn.f32 	%f154, %f153, %f149, 0f3E4CED0B;
	fma.rn.f32 	%f155, %f154, %f149, 0fBE7FFF22;
	fma.rn.f32 	%f156, %f155, %f149, 0f3EAAAA78;
	fma.rn.f32 	%f157, %f156, %f149, 0fBF000000;
	mul.f32 	%f158, %f149, %f157;
	fma.rn.f32 	%f159, %f158, %f149, %f149;
	fma.rn.f32 	%f160, %f148, 0f3F317218, %f159;
	setp.gt.u32 	%p15, %r36, 2139095039;
	fma.rn.f32 	%f161, %f144, 0f7F800000, 0f7F800000;
	selp.f32 	%f162, %f161, %f160, %p15;
	setp.eq.f32 	%p16, %f144, 0f00000000;
	selp.f32 	%f163, 0fFF800000, %f162, %p16;
	mul.f32 	%f164, %f141, %f163;
	sub.f32 	%f165, %f139, %f164;
	cvta.to.global.u64 	%rd30, %rd11;
	add.s64 	%rd31, %rd30, %rd28;
	st.global.f32 	[%rd31], %f165;
$L__BB0_15:
	ret;

}


// ===== COMPILED SASS (sm_100) =====

	.target	sm_100

	.elftype	@"ET_EXEC"


//--------------------- .note.nv.tkinfo           --------------------------
	.section	.note.nv.tkinfo,"",@"SHT_NOTE"
	.sectionflags	@"SHF_NOTE_NV_TKINFO"
	.tkinfo
        /*0018*/ 	.word	0x00000002
        /*0030*/ 	.string	""
        /*0030*/ 	.string	"ptxas"
        /*0030*/ 	.string	"Cuda compilation tools, release 13.0, V13.0.88"
        /*0030*/ 	.string	"Build cuda_13.0.r13.0/compiler.36424714_0"
        /*0030*/ 	.string	"-arch sm_100 -m 64 "



//--------------------- .note.nv.cuinfo           --------------------------
	.section	.note.nv.cuinfo,"",@"SHT_NOTE"
	.sectionflags	@"SHF_NOTE_NV_CUINFO"
        /*0018*/ 	.short	0x0002
        /*001a*/ 	.short	0x0064
        /*001c*/ 	.short	0x0082
	.zero		2


//--------------------- .nv.info                  --------------------------
	.section	.nv.info,"",@"SHT_CUDA_INFO"
	.align	4


	//----- nvinfo : EIATTR_REGCOUNT
	.align		4
        /*0000*/ 	.byte	0x04, 0x2f
        /*0002*/ 	.short	(.L_1 - .L_0)
	.align		4
.L_0:
        /*0004*/ 	.word	index@(_Z18logisticRegressionPfS_S_S_i)
        /*0008*/ 	.word	0x0000001e


	//----- nvinfo : EIATTR_FRAME_SIZE
	.align		4
.L_1:
        /*000c*/ 	.byte	0x04, 0x11
        /*000e*/ 	.short	(.L_3 - .L_2)
	.align		4
.L_2:
        /*0010*/ 	.word	index@($__internal_0_$__cuda_sm20_rcp_rn_f32_slowpath)
        /*0014*/ 	.word	0x00000000


	//----- nvinfo : EIATTR_FRAME_SIZE
	.align		4
.L_3:
        /*0018*/ 	.byte	0x04, 0x11
        /*001a*/ 	.short	(.L_5 - .L_4)
	.align		4
.L_4:
        /*001c*/ 	.word	index@(_Z18logisticRegressionPfS_S_S_i)
        /*0020*/ 	.word	0x00000000


	//----- nvinfo : EIATTR_MIN_STACK_SIZE
	.align		4
.L_5:
        /*0024*/ 	.byte	0x04, 0x12
        /*0026*/ 	.short	(.L_7 - .L_6)
	.align		4
.L_6:
        /*0028*/ 	.word	index@(_Z18logisticRegressionPfS_S_S_i)
        /*002c*/ 	.word	0x00000000
.L_7:


//--------------------- .nv.compat                --------------------------
	.section	.nv.compat,"",@"SHT_CUDA_COMPAT_INFO"
	.align	4
        /*0000*/ 	.byte	0x02, 0x09, 0x00, 0x00, 0x02, 0x02, 0x01, 0x00, 0x02, 0x05, 0x05, 0x00, 0x03, 0x07, 0x01, 0x01
        /*0010*/ 	.byte	0x02, 0x03, 0x00, 0x00, 0x02, 0x06, 0x01, 0x00, 0x04, 0x0b, 0x08, 0x00, 0x01, 0x00, 0x00, 0x00
        /*0020*/ 	.byte	0x00, 0x00, 0x00, 0x00


//--------------------- .nv.info._Z18logisticRegressionPfS_S_S_i --------------------------
	.section	.nv.info._Z18logisticRegressionPfS_S_S_i,"",@"SHT_CUDA_INFO"
	.sectionflags	@""
	.align	4


	//----- nvinfo : EIATTR_CUDA_API_VERSION
	.align		4
        /*0000*/ 	.byte	0x04, 0x37
        /*0002*/ 	.short	(.L_9 - .L_8)
.L_8:
        /*0004*/ 	.word	0x00000082


	//----- nvinfo : EIATTR_KPARAM_INFO
	.align		4
.L_9:
        /*0008*/ 	.byte	0x04, 0x17
        /*000a*/ 	.short	(.L_11 - .L_10)
.L_10:
        /*000c*/ 	.word	0x00000000
        /*0010*/ 	.short	0x0004
        /*0012*/ 	.short	0x0020
        /*0014*/ 	.byte	0x00, 0xf0, 0x11, 0x00


	//----- nvinfo : EIATTR_KPARAM_INFO
	.align		4
.L_11:
        /*0018*/ 	.byte	0x04, 0x17
        /*001a*/ 	.short	(.L_13 - .L_12)
.L_12:
        /*001c*/ 	.word	0x00000000
        /*0020*/ 	.short	0x0003
        /*0022*/ 	.short	0x0018
        /*0024*/ 	.byte	0x00, 0xf5, 0x21, 0x00


	//----- nvinfo : EIATTR_KPARAM_INFO
	.align		4
.L_13:
        /*0028*/ 	.byte	0x04, 0x17
        /*002a*/ 	.short	(.L_15 - .L_14)
.L_14:
        /*002c*/ 	.word	0x00000000
        /*0030*/ 	.short	0x0002
        /*0032*/ 	.short	0x0010
        /*0034*/ 	.byte	0x00, 0xf5, 0x21, 0x00


	//----- nvinfo : EIATTR_KPARAM_INFO
	.align		4
.L_15:
        /*0038*/ 	.byte	0x04, 0x17
        /*003a*/ 	.short	(.L_17 - .L_16)
.L_16:
        /*003c*/ 	.word	0x00000000
        /*0040*/ 	.short	0x0001
        /*0042*/ 	.short	0x0008
        /*0044*/ 	.byte	0x00, 0xf5, 0x21, 0x00


	//----- nvinfo : EIATTR_KPARAM_INFO
	.align		4
.L_17:
        /*0048*/ 	.byte	0x04, 0x17
        /*004a*/ 	.short	(.L_19 - .L_18)
.L_18:
        /*004c*/ 	.word	0x00000000
        /*0050*/ 	.short	0x0000
        /*0052*/ 	.short	0x0000
        /*0054*/ 	.byte	0x00, 0xf5, 0x21, 0x00


	//----- nvinfo : EIATTR_SPARSE_MMA_MASK
	.align		4
.L_19:
        /*0058*/ 	.byte	0x03, 0x50
        /*005a*/ 	.short	0x0000


	//----- nvinfo : EIATTR_MAXREG_COUNT
	.align		4
        /*005c*/ 	.byte	0x03, 0x1b
        /*005e*/ 	.short	0x00ff


	//----- nvinfo : EIATTR_MERCURY_ISA_VERSION
	.align		4
        /*0060*/ 	.byte	0x03, 0x5f
        /*0062*/ 	.short	0x0101


	//----- nvinfo : EIATTR_VRC_CTA_INIT_COUNT
	.align		4
        /*0064*/ 	.byte	0x02, 0x4a
	.zero		1
	.zero		1


	//----- nvinfo : EIATTR_EXIT_INSTR_OFFSETS
	.align		4
        /*0068*/ 	.byte	0x04, 0x1c
        /*006a*/ 	.short	(.L_21 - .L_20)


	//   ....[0]....
.L_20:
        /*006c*/ 	.word	0x00000060


	//   ....[1]....
        /*0070*/ 	.word	0x00000fa0


	//----- nvinfo : EIATTR_CRS_STACK_SIZE
	.align		4
.L_21:
        /*0074*/ 	.byte	0x04, 0x1e
        /*0076*/ 	.short	(.L_23 - .L_22)
.L_22:
        /*0078*/ 	.word	0x00000000


	//----- nvinfo : EIATTR_CBANK_PARAM_SIZE
	.align		4
.L_23:
        /*007c*/ 	.byte	0x03, 0x19
        /*007e*/ 	.short	0x0024


	//----- nvinfo : EIATTR_PARAM_CBANK
	.align		4
        /*0080*/ 	.byte	0x04, 0x0a
        /*0082*/ 	.short	(.L_25 - .L_24)
	.align		4
.L_24:
        /*0084*/ 	.word	index@(.nv.constant0._Z18logisticRegressionPfS_S_S_i)
        /*0088*/ 	.short	0x0380
        /*008a*/ 	.short	0x0024


	//----- nvinfo : EIATTR_SW_WAR
	.align		4
.L_25:
        /*008c*/ 	.byte	0x04, 0x36
        /*008e*/ 	.short	(.L_27 - .L_26)
.L_26:
        /*0090*/ 	.word	0x00000008
.L_27:


//--------------------- .nv.callgraph             --------------------------
	.section	.nv.callgraph,"",@"SHT_CUDA_CALLGRAPH"
	.align	4
	.sectionentsize	8
	.align		4
        /*0000*/ 	.word	0x00000000
	.align		4
        /*0004*/ 	.word	0xffffffff
	.align		4
        /*0008*/ 	.word	0x00000000
	.align		4
        /*000c*/ 	.word	0xfffffffe
	.align		4
        /*0010*/ 	.word	0x00000000
	.align		4
        /*0014*/ 	.word	0xfffffffd
	.align		4
        /*0018*/ 	.word	0x00000000
	.align		4
        /*001c*/ 	.word	0xfffffffc


//--------------------- .text._Z18logisticRegressionPfS_S_S_i --------------------------
	.section	.text._Z18logisticRegressionPfS_S_S_i,"ax",@progbits
	.align	128
        .global         _Z18logisticRegressionPfS_S_S_i
        .type           _Z18logisticRegressionPfS_S_S_i,@function
        .size           _Z18logisticRegressionPfS_S_S_i,(.L_x_14 - _Z18logisticRegressionPfS_S_S_i)
        .other          _Z18logisticRegressionPfS_S_S_i,@"STO_CUDA_ENTRY STV_DEFAULT"
_Z18logisticRegressionPfS_S_S_i:
.text._Z18logisticRegressionPfS_S_S_i:
[----:B------:R-:W-:Y:S01]  /*0000*/  LDC R1, c[0x0][0x37c] ;  /* 0x0000df00ff017b82 */ /* 0x000fe20000000800 */
[----:B------:R-:W0:Y:S07]  /*0010*/  S2R R6, SR_TID.X ;  /* 0x0000000000067919 */ /* 0x000e2e0000002100 */
[----:B------:R-:W0:Y:S08]  /*0020*/  S2UR UR4, SR_CTAID.X ;  /* 0x00000000000479c3 */ /* 0x000e300000002500 */
[----:B------:R-:W0:Y:S02]  /*0030*/  LDC R3, c[0x0][0x360] ;  /* 0x0000d800ff037b82 */ /* 0x000e240000000800 */
[----:B0-----:R-:W-:-:S05]  /*0040*/  IMAD R6, R3, UR4, R6 ;  /* 0x0000000403067c24 */ /* 0x001fca000f8e0206 */
[----:B------:R-:W-:-:S13]  /*0050*/  ISETP.GT.AND P0, PT, R6, 0x270f, PT ;  /* 0x0000270f0600780c */ /* 0x000fda0003f04270 */
[----:B------:R-:W-:Y:S05]  /*0060*/  @P0 EXIT ;  /* 0x000000000000094d */ /* 0x000fea0003800000 */
[----:B------:R-:W0:Y:S01]  /*0070*/  LDCU UR8, c[0x0][0x3a0] ;  /* 0x00007400ff0877ac */ /* 0x000e220008000800 */
[----:B------:R-:W-:Y:S01]  /*0080*/  HFMA2 R15, -RZ, RZ, 0, 0 ;  /* 0x00000000ff0f7431 */ /* 0x000fe200000001ff */
[----:B------:R-:W1:Y:S01]  /*0090*/  LDCU.64 UR12, c[0x0][0x358] ;  /* 0x00006b00ff0c77ac */ /* 0x000e620008000a00 */
[----:B0-----:R-:W-:-:S09]  /*00a0*/  UISETP.GE.AND UP0, UPT, UR8, 0x1, UPT ;  /* 0x000000010800788c */ /* 0x001fd2000bf06270 */
[----:B-1----:R-:W-:Y:S05]  /*00b0*/  BRA.U !UP0, `(.L_x_0) ;  /* 0x0000000908647547 */ /* 0x002fea000b800000 */
[----:B------:R-:W-:Y:S02]  /*00c0*/  UISETP.GE.U32.AND UP1, UPT, UR8, 0x10, UPT ;  /* 0x000000100800788c */ /* 0x000fe4000bf26070 */
[----:B------:R-:W-:Y:S01]  /*00d0*/  IMAD R7, R6, UR8, RZ ;  /* 0x0000000806077c24 */ /* 0x000fe2000f8e02ff */
[----:B------:R-:W-:Y:S01]  /*00e0*/  ULOP3.LUT UR9, UR8, 0xf, URZ, 0xc0, !UPT ;  /* 0x0000000f08097892 */ /* 0x000fe2000f8ec0ff */
[----:B------:R-:W-:Y:S02]  /*00f0*/  MOV R15, RZ ;  /* 0x000000ff000f7202 */ /* 0x000fe40000000f00 */
[----:B------:R-:W-:Y:S01]  /*0100*/  MOV R8, RZ ;  /* 0x000000ff00087202 */ /* 0x000fe20000000f00 */
[----:B------:R-:W-:Y:S02]  /*0110*/  UISETP.NE.AND UP0, UPT, UR9, URZ, UPT ;  /* 0x000000ff0900728c */ /* 0x000fe4000bf05270 */
[----:B------:R-:W-:Y:S09]  /*0120*/  BRA.U !UP1, `(.L_x_1) ;  /* 0x0000000509187547 */ /* 0x000ff2000b800000 */
[----:B------:R-:W0:Y:S01]  /*0130*/  LDCU.64 UR4, c[0x0][0x390] ;  /* 0x00007200ff0477ac */ /* 0x000e220008000a00 */
[----:B------:R-:W-:Y:S02]  /*0140*/  MOV R15, RZ ;  /* 0x000000ff000f7202 */ /* 0x000fe40000000f00 */
[----:B------:R-:W-:Y:S01]  /*0150*/  MOV R0, R7 ;  /* 0x0000000700007202 */ /* 0x000fe20000000f00 */
[----:B------:R-:W1:Y:S01]  /*0160*/  LDCU.64 UR6, c[0x0][0x380] ;  /* 0x00007000ff0677ac */ /* 0x000e620008000a00 */
[----:B------:R-:W-:-:S04]  /*0170*/  ULOP3.LUT UR10, UR8, 0x7ffffff0, URZ, 0xc0, !UPT ;  /* 0x7ffffff0080a7892 */ /* 0x000fc8000f8ec0ff */
[----:B------:R-:W-:Y:S02]  /*0180*/  UIADD3 UR11, UPT, UPT, -UR10, URZ, URZ ;  /* 0x000000ff0a0b7290 */ /* 0x000fe4000fffe1ff */
[----:B------:R-:W-:Y:S01]  /*0190*/  MOV R8, UR10 ;  /* 0x0000000a00087c02 */ /* 0x000fe20008000f00 */
[----:B0-----:R-:W-:-:S04]  /*01a0*/  UIADD3 UR4, UP2, UPT, UR4, 0x20, URZ ;  /* 0x0000002004047890 */ /* 0x001fc8000ff5e0ff */
[----:B------:R-:W-:Y:S02]  /*01b0*/  UIADD3.X UR5, UPT, UPT, URZ, UR5, URZ, UP2, !UPT ;  /* 0x00000005ff057290 */ /* 0x000fe400097fe4ff */
[----:B-1----:R-:W-:Y:S01]  /*01c0*/  UIADD3 UR6, UP1, UPT, UR6, 0x20, URZ ;  /* 0x0000002006067890 */ /* 0x002fe2000ff3e0ff */
[----:B------:R-:W-:-:S03]  /*01d0*/  MOV R2, UR4 ;  /* 0x0000000400027c02 */ /* 0x000fc60008000f00 */
[----:B------:R-:W-:Y:S01]  /*01e0*/  MOV R3, UR5 ;  /* 0x0000000500037c02 */ /* 0x000fe20008000f00 */
[----:B------:R-:W-:-:S12]  /*01f0*/  UIADD3.X UR7, UPT, UPT, URZ, UR7, URZ, UP1, !UPT ;  /* 0x00000007ff077290 */ /* 0x000fd80008ffe4ff */
.L_x_2:
[----:B------:R-:W-:Y:S01]  /*0200*/  MOV R4, UR6 ;  /* 0x0000000600047c02 */ /* 0x000fe20008000f00 */
[----:B------:R-:W2:Y:S01]  /*0210*/  LDG.E R17, desc[UR12][R2.64+-0x20] ;  /* 0xffffe00c02117981 */ /* 0x000ea2000c1e1900 */
[----:B------:R-:W-:-:S03]  /*0220*/  MOV R5, UR7 ;  /* 0x0000000700057c02 */ /* 0x000fc60008000f00 */
[----:B------:R-:W3:Y:S01]  /*0230*/  LDG.E R25, desc[UR12][R2.64+-0x1c] ;  /* 0xffffe40c02197981 */ /* 0x000ee2000c1e1900 */
[----:B------:R-:W-:-:S03]  /*0240*/  IMAD.WIDE R4, R0, 0x4, R4 ;  /* 0x0000000400047825 */ /* 0x000fc600078e0204 */
[----:B------:R-:W4:Y:S04]  /*0250*/  LDG.E R19, desc[UR12][R2.64+-0x18] ;  /* 0xffffe80c02137981 */ /* 0x000f28000c1e1900 */
[----:B------:R-:W2:Y:S04]  /*0260*/  LDG.E R16, desc[UR12][R4.64+-0x20] ;  /* 0xffffe00c04107981 */ /* 0x000ea8000c1e1900 */
[----:B------:R-:W3:Y:S04]  /*0270*/  LDG.E R18, desc[UR12][R4.64+-0x1c] ;  /* 0xffffe40c04127981 */ /* 0x000ee8000c1e1900 */
[----:B------:R-:W4:Y:S04]  /*0280*/  LDG.E R20, desc[UR12][R4.64+-0x18] ;  /* 0xffffe80c04147981 */ /* 0x000f28000c1e1900 */
[----:B------:R-:W5:Y:S04]  /*0290*/  LDG.E R22, desc[UR12][R2.64+-0x14] ;  /* 0xffffec0c02167981 */ /* 0x000f68000c1e1900 */
        /* <DEDUP_REMOVED lines=8> */
[----:B------:R-:W5:Y:S01]  /*0320*/  LDG.E R14, desc[UR12][R4.64+-0x4] ;  /* 0xfffffc0c040e7981 */ /* 0x000f62000c1e1900 */
[----:B--2---:R-:W-:-:S03]  /*0330*/  FFMA R17, R16, R17, R15 ;  /* 0x0000001110117223 */ /* 0x004fc6000000000f */
[----:B------:R-:W2:Y:S04]  /*0340*/  LDG.E R15, desc[UR12][R2.64] ;  /* 0x0000000c020f7981 */ /* 0x000ea8000c1e1900 */
[----:B------:R-:W2:Y:S01]  /*0350*/  LDG.E R16, desc[UR12][R4.64] ;  /* 0x0000000c04107981 */ /* 0x000ea2000c1e1900 */
[----:B---3--:R-:W-:-:S03]  /*0360*/  FFMA R25, R18, R25, R17 ;  /* 0x0000001912197223 */ /* 0x008fc60000000011 */
[----:B------:R-:W3:Y:S01]  /*0370*/  LDG.E R17, desc[UR12][R2.64+0x4] ;  /* 0x0000040c02117981 */ /* 0x000ee2000c1e1900 */
[----:B----4-:R-:W-:-:S03]  /*0380*/  FFMA R26, R20, R19, R25 ;  /* 0x00000013141a7223 */ /* 0x010fc60000000019 */
[----:B------:R-:W3:Y:S04]  /*0390*/  LDG.E R18, desc[UR12][R4.64+0x4] ;  /* 0x0000040c04127981 */ /* 0x000ee8000c1e1900 */
[----:B------:R-:W4:Y:S01]  /*03a0*/  LDG.E R20, desc[UR12][R2.64+0x8] ;  /* 0x0000080c02147981 */ /* 0x000f22000c1e1900 */
[----:B-----5:R-:W-:-:S03]  /*03b0*/  FFMA R25, R21, R22, R26 ;  /* 0x0000001615197223 */ /* 0x020fc6000000001a */
[----:B------:R-:W4:Y:S04]  /*03c0*/  LDG.E R19, desc[UR12][R4.64+0x8] ;  /* 0x0000080c04137981 */ /* 0x000f28000c1e1900 */
[----:B------:R-:W5:Y:S01]  /*03d0*/  LDG.E R22, desc[UR12][R2.64+0xc] ;  /* 0x00000c0c02167981 */ /* 0x000f62000c1e1900 */
[----:B------:R-:W-:-:S03]  /*03e0*/  FFMA R25, R24, R23, R25 ;  /* 0x0000001718197223 */ /* 0x000fc60000000019 */
[----:B------:R-:W5:Y:S04]  /*03f0*/  LDG.E R21, desc[UR12][R4.64+0xc] ;  /* 0x00000c0c04157981 */ /* 0x000f68000c1e1900 */
[----:B------:R-:W5:Y:S01]  /*0400*/  LDG.E R24, desc[UR12][R2.64+0x10] ;  /* 0x0000100c02187981 */ /* 0x000f62000c1e1900 */
[----:B------:R-:W-:-:S03]  /*0410*/  FFMA R25, R10, R9, R25 ;  /* 0x000000090a197223 */ /* 0x000fc60000000019 */
[----:B------:R-:W5:Y:S04]  /*0420*/  LDG.E R23, desc[UR12][R4.64+0x10] ;  /* 0x0000100c04177981 */ /* 0x000f68000c1e1900 */
[----:B------:R-:W5:Y:S01]  /*0430*/  LDG.E R10, desc[UR12][R2.64+0x14] ;  /* 0x0000140c020a7981 */ /* 0x000f62000c1e1900 */
[----:B------:R-:W-:-:S03]  /*0440*/  FFMA R27, R12, R11, R25 ;  /* 0x0000000b0c1b7223 */ /* 0x000fc60000000019 */
[----:B------:R-:W5:Y:S04]  /*0450*/  LDG.E R9, desc[UR12][R4.64+0x14] ;  /* 0x0000140c04097981 */ /* 0x000f68000c1e1900 */
[----:B------:R-:W5:Y:S04]  /*0460*/  LDG.E R11, desc[UR12][R2.64+0x18] ;  /* 0x0000180c020b7981 */ /* 0x000f68000c1e1900 */
[----:B------:R-:W5:Y:S04]  /*0470*/  LDG.E R12, desc[UR12][R4.64+0x18] ;  /* 0x0000180c040c7981 */ /* 0x000f68000c1e1900 */
[----:B------:R-:W5:Y:S04]  /*0480*/  LDG.E R25, desc[UR12][R4.64+0x1c] ;  /* 0x00001c0c04197981 */ /* 0x000f68000c1e1900 */
[----:B------:R0:W5:Y:S01]  /*0490*/  LDG.E R26, desc[UR12][R2.64+0x1c] ;  /* 0x00001c0c021a7981 */ /* 0x000162000c1e1900 */
[----:B------:R-:W-:Y:S01]  /*04a0*/  FFMA R13, R14, R13, R27 ;  /* 0x0000000d0e0d7223 */ /* 0x000fe2000000001b */
[----:B------:R-:W-:-:S04]  /*04b0*/  UIADD3 UR11, UPT, UPT, UR11, 0x10, URZ ;  /* 0x000000100b0b7890 */ /* 0x000fc8000fffe0ff */
[----:B------:R-:W-:Y:S01]  /*04c0*/  UISETP.NE.AND UP1, UPT, UR11, URZ, UPT ;  /* 0x000000ff0b00728c */ /* 0x000fe2000bf25270 */
[----:B0-----:R-:W-:Y:S02]  /*04d0*/  IADD3 R2, P0, PT, R2, 0x40, RZ ;  /* 0x0000004002027810 */ /* 0x001fe40007f1e0ff */
[----:B------:R-:W-:Y:S02]  /*04e0*/  IADD3 R0, PT, PT, R0, 0x10, RZ ;  /* 0x0000001000007810 */ /* 0x000fe40007ffe0ff */
[----:B------:R-:W-:Y:S01]  /*04f0*/  IADD3.X R3, PT, PT, RZ, R3, RZ, P0, !PT ;  /* 0x00000003ff037210 */ /* 0x000fe200007fe4ff */
[----:B--2---:R-:W-:-:S04]  /*0500*/  FFMA R13, R16, R15, R13 ;  /* 0x0000000f100d7223 */ /* 0x004fc8000000000d */
[----:B---3--:R-:W-:-:S04]  /*0510*/  FFMA R18, R18, R17, R13 ;  /* 0x0000001112127223 */ /* 0x008fc8000000000d */
[----:B----4-:R-:W-:-:S04]  /*0520*/  FFMA R18, R19, R20, R18 ;  /* 0x0000001413127223 */ /* 0x010fc80000000012 */
[----:B-----5:R-:W-:-:S04]  /*0530*/  FFMA R18, R21, R22, R18 ;  /* 0x0000001615127223 */ /* 0x020fc80000000012 */
[----:B------:R-:W-:-:S04]  /*0540*/  FFMA R18, R23, R24, R18 ;  /* 0x0000001817127223 */ /* 0x000fc80000000012 */
[----:B------:R-:W-:-:S04]  /*0550*/  FFMA R9, R9, R10, R18 ;  /* 0x0000000a09097223 */ /* 0x000fc80000000012 */
[----:B------:R-:W-:-:S04]  /*0560*/  FFMA R12, R12, R11, R9 ;  /* 0x0000000b0c0c7223 */ /* 0x000fc80000000009 */
[----:B------:R-:W-:Y:S01]  /*0570*/  FFMA R15, R25, R26, R12 ;  /* 0x0000001a190f7223 */ /* 0x000fe2000000000c */
[----:B------:R-:W-:Y:S06]  /*0580*/  BRA.U UP1, `(.L_x_2) ;  /* 0xfffffffd011c7547 */ /* 0x000fec000b83ffff */
.L_x_1:
[----:B------:R-:W-:Y:S05]  /*0590*/  BRA.U !UP0, `(.L_x_0) ;  /* 0x00000005082c7547 */ /* 0x000fea000b800000 */
[----:B------:R-:W-:Y:S02]  /*05a0*/  UISETP.GE.U32.AND UP0, UPT, UR9, 0x8, UPT ;  /* 0x000000080900788c */ /* 0x000fe4000bf06070 */
[----:B------:R-:W-:-:S04]  /*05b0*/  ULOP3.LUT UR5, UR8, 0x7, URZ, 0xc0, !UPT ;  /* 0x0000000708057892 */ /* 0x000fc8000f8ec0ff */
[----:B------:R-:W-:-:S03]  /*05c0*/  UISETP.NE.AND UP1, UPT, UR5, URZ, UPT ;  /* 0x000000ff0500728c */ /* 0x000fc6000bf25270 */
[----:B------:R-:W-:Y:S08]  /*05d0*/  BRA.U !UP0, `(.L_x_3) ;  /* 0x0000000108787547 */ /* 0x000ff0000b800000 */
[----:B------:R-:W0:Y:S01]  /*05e0*/  LDC.64 R2, c[0x0][0x380] ;  /* 0x0000e000ff027b82 */ /* 0x000e220000000a00 */
[----:B------:R-:W-:-:S07]  /*05f0*/  IADD3 R9, PT, PT, R7, R8, RZ ;  /* 0x0000000807097210 */ /* 0x000fce0007ffe0ff */
[----:B------:R-:W1:Y:S01]  /*0600*/  LDC.64 R4, c[0x0][0x390] ;  /* 0x0000e400ff047b82 */ /* 0x000e620000000a00 */
[----:B0-----:R-:W-:-:S05]  /*0610*/  IMAD.WIDE R2, R9, 0x4, R2 ;  /* 0x0000000409027825 */ /* 0x001fca00078e0202 */
[----:B------:R-:W2:Y:S01]  /*0620*/  LDG.E R10, desc[UR12][R2.64] ;  /* 0x0000000c020a7981 */ /* 0x000ea2000c1e1900 */
[----:B-1----:R-:W-:-:S03]  /*0630*/  IMAD.WIDE.U32 R4, R8, 0x4, R4 ;  /* 0x0000000408047825 */ /* 0x002fc600078e0004 */
[----:B------:R-:W3:Y:S04]  /*0640*/  LDG.E R13, desc[UR12][R2.64+0x4] ;  /* 0x0000040c020d7981 */ /* 0x000ee8000c1e1900 */
[----:B------:R-:W2:Y:S04]  /*0650*/  LDG.E R11, desc[UR12][R4.64] ;  /* 0x0000000c040b7981 */ /* 0x000ea8000c1e1900 */
[----:B------:R-:W3:Y:S04]  /*0660*/  LDG.E R12, desc[UR12][R4.64+0x4] ;  /* 0x0000040c040c7981 */ /* 0x000ee8000c1e1900 */
[----:B------:R-:W4:Y:S04]  /*0670*/  LDG.E R17, desc[UR12][R2.64+0x8] ;  /* 0x0000080c02117981 */ /* 0x000f28000c1e1900 */
        /* <DEDUP_REMOVED lines=11> */
[----:B------:R-:W-:Y:S01]  /*0730*/  IADD3 R8, PT, PT, R8, 0x8, RZ ;  /* 0x0000000808087810 */ /* 0x000fe20007ffe0ff */
[----:B--2---:R-:W-:-:S04]  /*0740*/  FFMA R10, R10, R11, R15 ;  /* 0x0000000b0a0a7223 */ /* 0x004fc8000000000f */
[----:B---3--:R-:W-:-:S04]  /*0750*/  FFMA R10, R13, R12, R10 ;  /* 0x0000000c0d0a7223 */ /* 0x008fc8000000000a */
[----:B----4-:R-:W-:-:S04]  /*0760*/  FFMA R10, R17, R14, R10 ;  /* 0x0000000e110a7223 */ /* 0x010fc8000000000a */
[----:B-----5:R-:W-:-:S04]  /*0770*/  FFMA R10, R19, R16, R10 ;  /* 0x00000010130a7223 */ /* 0x020fc8000000000a */
[----:B------:R-:W-:-:S04]  /*0780*/  FFMA R10, R21, R18, R10 ;  /* 0x00000012150a7223 */ /* 0x000fc8000000000a */
[----:B------:R-:W-:-:S04]  /*0790*/  FFMA R23, R23, R20, R10 ;  /* 0x0000001417177223 */ /* 0x000fc8000000000a */
[----:B------:R-:W-:-:S04]  /*07a0*/  FFMA R0, R0, R9, R23 ;  /* 0x0000000900007223 */ /* 0x000fc80000000017 */
[----:B------:R-:W-:-:S07]  /*07b0*/  FFMA R15, R25, R22, R0 ;  /* 0x00000016190f7223 */ /* 0x000fce0000000000 */
.L_x_3:
        /* <DEDUP_REMOVED lines=17> */
[----:B------:R-:W5:Y:S01]  /*08d0*/  LDG.E R14, desc[UR12][R4.64+0xc] ;  /* 0x00000c0c040e7981 */ /* 0x000f62000c1e1900 */
[----:B------:R-:W-:Y:S01]  /*08e0*/  IADD3 R8, PT, PT, R8, 0x4, RZ ;  /* 0x0000000408087810 */ /* 0x000fe20007ffe0ff */
[----:B--2---:R-:W-:-:S04]  /*08f0*/  FFMA R0, R0, R9, R15 ;  /* 0x0000000900007223 */ /* 0x004fc8000000000f */
[----:B---3--:R-:W-:-:S04]  /*0900*/  FFMA R0, R11, R10, R0 ;  /* 0x0000000a0b007223 */ /* 0x008fc80000000000 */
[----:B----4-:R-:W-:-:S04]  /*0910*/  FFMA R0, R13, R12, R0 ;  /* 0x0000000c0d007223 */ /* 0x010fc80000000000 */
[----:B-----5:R-:W-:-:S07]  /*0920*/  FFMA R15, R17, R14, R0 ;  /* 0x0000000e110f7223 */ /* 0x020fce0000000000 */
.L_x_4:
[----:B------:R-:W-:Y:S05]  /*0930*/  BRA.U !UP1, `(.L_x_0) ;  /* 0x0000000109447547 */ /* 0x000fea000b800000 */
[----:B------:R-:W0:Y:S01]  /*0940*/  LDC.64 R2, c[0x0][0x390] ;  /* 0x0000e400ff027b82 */ /* 0x000e220000000a00 */
[----:B------:R-:W-:Y:S01]  /*0950*/  IADD3 R7, PT, PT, R7, R8, RZ ;  /* 0x0000000807077210 */ /* 0x000fe20007ffe0ff */
[----:B------:R-:W-:-:S06]  /*0960*/  UIADD3 UR4, UPT, UPT, -UR4, URZ, URZ ;  /* 0x000000ff04047290 */ /* 0x000fcc000fffe1ff */
[----:B------:R-:W1:Y:S01]  /*0970*/  LDC.64 R10, c[0x0][0x380] ;  /* 0x0000e000ff0a7b82 */ /* 0x000e620000000a00 */
[----:B0-----:R-:W-:-:S03]  /*0980*/  IMAD.WIDE.U32 R2, R8, 0x4, R2 ;  /* 0x0000000408027825 */ /* 0x001fc600078e0002 */
[----:B------:R-:W-:Y:S02]  /*0990*/  MOV R4, R2 ;  /* 0x0000000200047202 */ /* 0x000fe40000000f00 */
[----:B------:R-:W-:-:S07]  /*09a0*/  MOV R5, R3 ;  /* 0x0000000300057202 */ /* 0x000fce0000000f00 */
.L_x_5:
[----:B-1----:R-:W-:Y:S01]  /*09b0*/  IMAD.WIDE R2, R7, 0x4, R10 ;  /* 0x0000000407027825 */ /* 0x002fe200078e020a */
[----:B------:R0:W2:Y:S05]  /*09c0*/  LDG.E R0, desc[UR12][R4.64] ;  /* 0x0000000c04007981 */ /* 0x0000aa000c1e1900 */
[----:B------:R-:W2:Y:S01]  /*09d0*/  LDG.E R2, desc[UR12][R2.64] ;  /* 0x0000000c02027981 */ /* 0x000ea2000c1e1900 */
[----:B------:R-:W-:-:S04]  /*09e0*/  UIADD3 UR4, UPT, UPT, UR4, 0x1, URZ ;  /* 0x0000000104047890 */ /* 0x000fc8000fffe0ff */
[----:B------:R-:W-:Y:S01]  /*09f0*/  UISETP.NE.AND UP0, UPT, UR4, URZ, UPT ;  /* 0x000000ff0400728c */ /* 0x000fe2000bf05270 */
[----:B0-----:R-:W-:Y:S02]  /*0a00*/  IADD3 R4, P0, PT, R4, 0x4, RZ ;  /* 0x0000000404047810 */ /* 0x001fe40007f1e0ff */
[----:B------:R-:W-:Y:S02]  /*0a10*/  IADD3 R7, PT, PT, R7, 0x1, RZ ;  /* 0x0000000107077810 */ /* 0x000fe40007ffe0ff */
[----:B------:R-:W-:Y:S01]  /*0a20*/  IADD3.X R5, PT, PT, RZ, R5, RZ, P0, !PT ;  /* 0x00000005ff057210 */ /* 0x000fe200007fe4ff */
[----:B--2---:R-:W-:-:S03]  /*0a30*/  FFMA R15, R2, R0, R15 ;  /* 0x00000000020f7223 */ /* 0x004fc6000000000f */
[----:B------:R-:W-:Y:S05]  /*0a40*/  BRA.U UP0, `(.L_x_5) ;  /* 0xfffffffd00d87547 */ /* 0x000fea000b83ffff */
.L_x_0:
[----:B------:R-:W-:Y:S01]  /*0a50*/  MOV R0, 0x3bbb989d ;  /* 0x3bbb989d00007802 */ /* 0x000fe20000000f00 */
[----:B------:R-:W-:Y:S01]  /*0a60*/  BSSY.RECONVERGENT B0, `(.L_x_6) ;  /* 0x0000016000007945 */ /* 0x000fe20003800200 */
[----:B------:R-:W-:-:S03]  /*0a70*/  MOV R3, 0x437c0000 ;  /* 0x437c000000037802 */ /* 0x000fc60000000f00 */
[----:B------:R-:W-:-:S04]  /*0a80*/  FFMA.SAT R0, R15, -R0, 0.5 ;  /* 0x3f0000000f007423 */ /* 0x000fc80000002800 */
[----:B------:R-:W-:-:S04]  /*0a90*/  FFMA.RM R0, R0, R3, 12582913 ;  /* 0x4b40000100007423 */ /* 0x000fc80000004003 */
[C---:B------:R-:W-:Y:S01]  /*0aa0*/  FADD R2, R0.reuse, -12583039 ;  /* 0xcb40007f00027421 */ /* 0x040fe20000000000 */
[----:B------:R-:W-:-:S03]  /*0ab0*/  SHF.L.U32 R0, R0, 0x17, RZ ;  /* 0x0000001700007819 */ /* 0x000fc600000006ff */
[----:B------:R-:W-:-:S04]  /*0ac0*/  FFMA R2, R15, -1.4426950216293334961, -R2 ;  /* 0xbfb8aa3b0f027823 */ /* 0x000fc80000000802 */
[----:B------:R-:W-:-:S04]  /*0ad0*/  FFMA R2, R15, -1.925963033500011079e-08, R2 ;  /* 0xb2a570600f027823 */ /* 0x000fc80000000002 */
[----:B------:R-:W0:Y:S02]  /*0ae0*/  MUFU.EX2 R3, R2 ;  /* 0x0000000200037308 */ /* 0x000e240000000800 */
[----:B0-----:R-:W-:-:S05]  /*0af0*/  FFMA R8, R0, R3, 1 ;  /* 0x3f80000000087423 */ /* 0x001fca0000000003 */
[----:B------:R-:W-:-:S04]  /*0b00*/  IADD3 R0, PT, PT, R8, 0x1800000, RZ ;  /* 0x0180000008007810 */ /* 0x000fc80007ffe0ff */
[----:B------:R-:W-:-:S04]  /*0b10*/  LOP3.LUT R0, R0, 0x7f800000, RZ, 0xc0, !PT ;  /* 0x7f80000000007812 */ /* 0x000fc800078ec0ff */
[----:B------:R-:W-:-:S13]  /*0b20*/  ISETP.GT.U32.AND P0, PT, R0, 0x1ffffff, PT ;  /* 0x01ffffff0000780c */ /* 0x000fda0003f04070 */
[----:B------:R-:W-:Y:S05]  /*0b30*/  @P0 BRA `(.L_x_7) ;  /* 0x0000000000100947 */ /* 0x000fea0003800000 */
[----:B------:R-:W-:-:S07]  /*0b40*/  MOV R4, 0xb60 ;  /* 0x00000b6000047802 */ /* 0x000fce0000000f00 */
[----:B------:R-:W-:Y:S05]  /*0b50*/  CALL.REL.NOINC `($__internal_0_$__cuda_sm20_rcp_rn_f32_slowpath) ;  /* 0x0000000400147944 */ /* 0x000fea0003c00000 */
[----:B------:R-:W-:Y:S01]  /*0b60*/  MOV R5, R3 ;  /* 0x0000000300057202 */ /* 0x000fe20000000f00 */
[----:B------:R-:W-:Y:S06]  /*0b70*/  BRA `(.L_x_8) ;  /* 0x0000000000107947 */ /* 0x000fec0003800000 */
.L_x_7:
[----:B------:R-:W0:Y:S02]  /*0b80*/  MUFU.RCP R5, R8 ;  /* 0x0000000800057308 */ /* 0x000e240000001000 */
[----:B0-----:R-:W-:-:S04]  /*0b90*/  FFMA R0, R8, R5, -1 ;  /* 0xbf80000008007423 */ /* 0x001fc80000000005 */
[----:B------:R-:W-:-:S04]  /*0ba0*/  FADD.FTZ R0, -R0, -RZ ;  /* 0x800000ff00007221 */ /* 0x000fc80000010100 */
[----:B------:R-:W-:-:S07]  /*0bb0*/  FFMA R5, R5, R0, R5 ;  /* 0x0000000005057223 */ /* 0x000fce0000000005 */
.L_x_8:
[----:B------:R-:W-:Y:S05]  /*0bc0*/  BSYNC.RECONVERGENT B0 ;  /* 0x0000000000007941 */ /* 0x000fea0003800200 */
.L_x_6:
[----:B------:R-:W0:Y:S02]  /*0bd0*/  LDC.64 R8, c[0x0][0x388] ;  /* 0x0000e200ff087b82 */ /* 0x000e240000000a00 */
[----:B0-----:R-:W-:-:S05]  /*0be0*/  IMAD.WIDE R8, R6, 0x4, R8 ;  /* 0x0000000406087825 */ /* 0x001fca00078e0208 */
[----:B------:R0:W2:Y:S01]  /*0bf0*/  LDG.E R0, desc[UR12][R8.64] ;  /* 0x0000000c08007981 */ /* 0x0000a2000c1e1900 */
[C---:B------:R-:W-:Y:S01]  /*0c00*/  FADD R4, -R5.reuse, 1 ;  /* 0x3f80000005047421 */ /* 0x040fe20000000100 */
[C---:B------:R-:W-:Y:S01]  /*0c10*/  FMUL R2, R5.reuse, 8388608 ;  /* 0x4b00000005027820 */ /* 0x040fe20000400000 */
[----:B------:R-:W-:-:S03]  /*0c20*/  FSETP.GEU.AND P0, PT, R5, 1.175494350822287508e-38, PT ;  /* 0x008000000500780b */ /* 0x000fc60003f0e000 */
[----:B------:R-:W-:Y:S02]  /*0c30*/  FSETP.GEU.AND P1, PT, R4, 1.175494350822287508e-38, PT ;  /* 0x008000000400780b */ /* 0x000fe40003f2e000 */
[----:B------:R-:W-:Y:S02]  /*0c40*/  FSEL R5, R2, R5, !P0 ;  /* 0x0000000502057208 */ /* 0x000fe40004000000 */
[----:B0-----:R-:W-:Y:S02]  /*0c50*/  FSEL R9, RZ, -23, P1 ;  /* 0xc1b80000ff097808 */ /* 0x001fe40000800000 */
[----:B------:R-:W-:-:S04]  /*0c60*/  IADD3 R2, PT, PT, R5, -0x3f2aaaab, RZ ;  /* 0xc0d5555505027810 */ /* 0x000fc80007ffe0ff */
[----:B------:R-:W-:-:S03]  /*0c70*/  LOP3.LUT R2, R2, 0xff800000, RZ, 0xc0, !PT ;  /* 0xff80000002027812 */ /* 0x000fc600078ec0ff */
[----:B------:R-:W-:Y:S01]  /*0c80*/  @!P1 FMUL R4, R4, 8388608 ;  /* 0x4b00000004049820 */ /* 0x000fe20000400000 */
[----:B------:R-:W-:-:S04]  /*0c90*/  IADD3 R8, PT, PT, R5, -R2, RZ ;  /* 0x8000000205087210 */ /* 0x000fc80007ffe0ff */
[----:B------:R-:W-:Y:S01]  /*0ca0*/  IADD3 R3, PT, PT, R4, -0x3f2aaaab, RZ ;  /* 0xc0d5555504037810 */ /* 0x000fe20007ffe0ff */
[----:B------:R-:W-:Y:S01]  /*0cb0*/  FADD R8, R8, -1 ;  /* 0xbf80000008087421 */ /* 0x000fe20000000000 */
[C---:B------:R-:W-:Y:S02]  /*0cc0*/  ISETP.GT.U32.AND P1, PT, R4.reuse, 0x7f7fffff, PT ;  /* 0x7f7fffff0400780c */ /* 0x040fe40003f24070 */
[----:B------:R-:W-:Y:S01]  /*0cd0*/  LOP3.LUT R11, R3, 0xff800000, RZ, 0xc0, !PT ;  /* 0xff800000030b7812 */ /* 0x000fe200078ec0ff */
[----:B------:R-:W-:Y:S01]  /*0ce0*/  HFMA2 R3, -RZ, RZ, 1.5048828125, 33.21875 ;  /* 0x3e055027ff037431 */ /* 0x000fe200000001ff */
[C---:B------:R-:W-:Y:S02]  /*0cf0*/  FSETP.NEU.AND P2, PT, R4.reuse, RZ, PT ;  /* 0x000000ff0400720b */ /* 0x040fe40003f4d000 */
[----:B------:R-:W-:-:S05]  /*0d00*/  IADD3 R7, PT, PT, R4, -R11, RZ ;  /* 0x8000000b04077210 */ /* 0x000fca0007ffe0ff */
[----:B------:R-:W-:-:S04]  /*0d10*/  FADD R7, R7, -1 ;  /* 0xbf80000007077421 */ /* 0x000fc80000000000 */
[-C--:B------:R-:W-:Y:S01]  /*0d20*/  FFMA R10, R7, -R3.reuse, 0.14084610342979431152 ;  /* 0x3e1039f6070a7423 */ /* 0x080fe20000000803 */
[----:B------:R-:W-:-:S03]  /*0d30*/  FFMA R3, R8, -R3, 0.14084610342979431152 ;  /* 0x3e1039f608037423 */ /* 0x000fc60000000803 */
[----:B------:R-:W-:Y:S01]  /*0d40*/  FFMA R10, R7, R10, -0.12148627638816833496 ;  /* 0xbdf8cdcc070a7423 */ /* 0x000fe2000000000a */
[----:B------:R-:W-:-:S03]  /*0d50*/  FFMA R3, R8, R3, -0.12148627638816833496 ;  /* 0xbdf8cdcc08037423 */ /* 0x000fc60000000003 */
[----:B------:R-:W-:Y:S01]  /*0d60*/  FFMA R10, R7, R10, 0.13980610668659210205 ;  /* 0x3e0f2955070a7423 */ /* 0x000fe2000000000a */
[----:B------:R-:W-:-:S03]  /*0d70*/  FFMA R3, R8, R3, 0.13980610668659210205 ;  /* 0x3e0f295508037423 */ /* 0x000fc60000000003 */
[----:B------:R-:W-:Y:S01]  /*0d80*/  FFMA R10, R7, R10, -0.16684235632419586182 ;  /* 0xbe2ad8b9070a7423 */ /* 0x000fe2000000000a */
[----:B------:R-:W-:-:S03]  /*0d90*/  FFMA R3, R8, R3, -0.16684235632419586182 ;  /* 0xbe2ad8b908037423 */ /* 0x000fc60000000003 */
[C---:B------:R-:W-:Y:S01]  /*0da0*/  FFMA R12, R7.reuse, R10, 0.20012299716472625732 ;  /* 0x3e4ced0b070c7423 */ /* 0x040fe2000000000a */
[C---:B------:R-:W-:Y:S01]  /*0db0*/  FFMA R3, R8.reuse, R3, 0.20012299716472625732 ;  /* 0x3e4ced0b08037423 */ /* 0x040fe20000000003 */
[----:B------:R-:W-:Y:S02]  /*0dc0*/  I2FP.F32.S32 R10, R11 ;  /* 0x0000000b000a7245 */ /* 0x000fe40000201400 */
[----:B------:R-:W-:Y:S01]  /*0dd0*/  FFMA R12, R7, R12, -0.24999669194221496582 ;  /* 0xbe7fff22070c7423 */ /* 0x000fe2000000000c */
[----:B------:R-:W-:-:S03]  /*0de0*/  FFMA R3, R8, R3, -0.24999669194221496582 ;  /* 0xbe7fff2208037423 */ /* 0x000fc60000000003 */
[C---:B------:R-:W-:Y:S01]  /*0df0*/  FFMA R14, R7.reuse, R12, 0.33333182334899902344 ;  /* 0x3eaaaa78070e7423 */ /* 0x040fe2000000000c */
[----:B------:R-:W-:Y:S01]  /*0e00*/  FFMA R3, R8, R3, 0.33333182334899902344 ;  /* 0x3eaaaa7808037423 */ /* 0x000fe20000000003 */
[----:B------:R-:W-:Y:S01]  /*0e10*/  FFMA R12, R10, 1.1920928955078125e-07, R9 ;  /* 0x340000000a0c7823 */ /* 0x000fe20000000009 */
[----:B------:R-:W-:Y:S01]  /*0e20*/  FSEL R9, RZ, -23, P0 ;  /* 0xc1b80000ff097808 */ /* 0x000fe20000000000 */
[C---:B------:R-:W-:Y:S01]  /*0e30*/  FFMA R14, R7.reuse, R14, -0.5 ;  /* 0xbf000000070e7423 */ /* 0x040fe2000000000e */
[----:B------:R-:W-:Y:S01]  /*0e40*/  FFMA R11, R8, R3, -0.5 ;  /* 0xbf000000080b7423 */ /* 0x000fe20000000003 */
[----:B------:R-:W-:Y:S02]  /*0e50*/  I2FP.F32.S32 R10, R2 ;  /* 0x00000002000a7245 */ /* 0x000fe40000201400 */
[----:B------:R-:W0:Y:S01]  /*0e60*/  LDC.64 R2, c[0x0][0x398] ;  /* 0x0000e600ff027b82 */ /* 0x000e220000000a00 */
[----:B------:R-:W-:Y:S01]  /*0e70*/  FMUL R14, R7, R14 ;  /* 0x0000000e070e7220 */ /* 0x000fe20000400000 */
[----:B------:R-:W-:Y:S01]  /*0e80*/  ISETP.GT.U32.AND P0, PT, R5, 0x7f7fffff, PT ;  /* 0x7f7fffff0500780c */ /* 0x000fe20003f04070 */
[----:B------:R-:W-:Y:S01]  /*0e90*/  FFMA R9, R10, 1.1920928955078125e-07, R9 ;  /* 0x340000000a097823 */ /* 0x000fe20000000009 */
[----:B------:R-:W-:Y:S01]  /*0ea0*/  FMUL R11, R8, R11 ;  /* 0x0000000b080b7220 */ /* 0x000fe20000400000 */
[----:B------:R-:W-:Y:S01]  /*0eb0*/  FFMA R7, R7, R14, R7 ;  /* 0x0000000e07077223 */ /* 0x000fe20000000007 */
[----:B------:R-:W-:-:S02]  /*0ec0*/  MOV R10, 0x7f800000 ;  /* 0x7f800000000a7802 */ /* 0x000fc40000000f00 */
[----:B------:R-:W-:Y:S01]  /*0ed0*/  FFMA R8, R8, R11, R8 ;  /* 0x0000000b08087223 */ /* 0x000fe20000000008 */
[----:B------:R-:W-:Y:S02]  /*0ee0*/  FFMA R7, R12, 0.69314718246459960938, R7 ;  /* 0x3f3172180c077823 */ /* 0x000fe40000000007 */
[-C--:B------:R-:W-:Y:S01]  /*0ef0*/  @P1 FFMA R7, R4, R10.reuse, +INF ;  /* 0x7f80000004071423 */ /* 0x080fe2000000000a */
[----:B------:R-:W-:Y:S01]  /*0f00*/  FFMA R8, R9, 0.69314718246459960938, R8 ;  /* 0x3f31721809087823 */ /* 0x000fe20000000008 */
[C---:B------:R-:W-:Y:S02]  /*0f10*/  FSETP.NEU.AND P1, PT, R5.reuse, RZ, PT ;  /* 0x000000ff0500720b */ /* 0x040fe40003f2d000 */
[----:B------:R-:W-:Y:S01]  /*0f20*/  @P0 FFMA R8, R5, R10, +INF ;  /* 0x7f80000005080423 */ /* 0x000fe2000000000a */
[----:B------:R-:W-:-:S04]  /*0f30*/  FSEL R7, R7, -INF , P2 ;  /* 0xff80000007077808 */ /* 0x000fc80001000000 */
[----:B------:R-:W-:Y:S01]  /*0f40*/  FSEL R5, R8, -INF , P1 ;  /* 0xff80000008057808 */ /* 0x000fe20000800000 */
[----:B0-----:R-:W-:-:S04]  /*0f50*/  IMAD.WIDE R2, R6, 0x4, R2 ;  /* 0x0000000406027825 */ /* 0x001fc800078e0202 */
[----:B--2---:R-:W-:-:S04]  /*0f60*/  FADD R4, -R0, 1 ;  /* 0x3f80000000047421 */ /* 0x004fc80000000100 */
[----:B------:R-:W-:-:S04]  /*0f70*/  FMUL R7, R4, R7 ;  /* 0x0000000704077220 */ /* 0x000fc80000400000 */
[----:B------:R-:W-:-:S05]  /*0f80*/  FFMA R5, -R0, R5, -R7 ;  /* 0x0000000500057223 */ /* 0x000fca0000000907 */
[----:B------:R-:W-:Y:S01]  /*0f90*/  STG.E desc[UR12][R2.64], R5 ;  /* 0x0000000502007986 */ /* 0x000fe2000c10190c */
[----:B------:R-:W-:Y:S05]  /*0fa0*/  EXIT ;  /* 0x000000000000794d */ /* 0x000fea0003800000 */
        .weak           $__internal_0_$__cuda_sm20_rcp_rn_f32_slowpath
        .type           $__internal_0_$__cuda_sm20_rcp_rn_f32_slowpath,@function
        .size           $__internal_0_$__cuda_sm20_rcp_rn_f32_slowpath,(.L_x_14 - $__internal_0_$__cuda_sm20_rcp_rn_f32_slowpath)
$__internal_0_$__cuda_sm20_rcp_rn_f32_slowpath:
[----:B------:R-:W-:Y:S01]  /*0fb0*/  SHF.L.U32 R0, R8, 0x1, RZ ;  /* 0x0000000108007819 */ /* 0x000fe200000006ff */
[----:B------:R-:W-:Y:S03]  /*0fc0*/  BSSY.RECONVERGENT B1, `(.L_x_9) ;  /* 0x0000031000017945 */ /* 0x000fe60003800200 */
[----:B------:R-:W-:Y:S02]  /*0fd0*/  SHF.R.U32.HI R7, RZ, 0x18, R0 ;  /* 0x00000018ff077819 */ /* 0x000fe40000011600 */
[----:B------:R-:W-:Y:S02]  /*0fe0*/  MOV R0, R8 ;  /* 0x0000000800007202 */ /* 0x000fe40000000f00 */
[----:B------:R-:W-:-:S13]  /*0ff0*/  ISETP.NE.U32.AND P0, PT, R7, RZ, PT ;  /* 0x000000ff0700720c */ /* 0x000fda0003f05070 */
[----:B------:R-:W-:Y:S05]  /*1000*/  @P0 BRA `(.L_x_10) ;  /* 0x0000000000280947 */ /* 0x000fea0003800000 */
[----:B------:R-:W-:-:S04]  /*1010*/  SHF.L.U32 R2, R0, 0x1, RZ ;  /* 0x0000000100027819 */ /* 0x000fc800000006ff */
[----:B------:R-:W-:-:S13]  /*1020*/  ISETP.NE.AND P0, PT, R2, RZ, PT ;  /* 0x000000ff0200720c */ /* 0x000fda0003f05270 */
[----:B------:R-:W-:Y:S01]  /*1030*/  @P0 FFMA R5, R0, 1.84467440737095516160e+19, RZ ;  /* 0x5f80000000050823 */ /* 0x000fe200000000ff */
[----:B------:R-:W-:Y:S08]  /*1040*/  @!P0 MUFU.RCP R3, R0 ;  /* 0x0000000000038308 */ /* 0x000ff00000001000 */
[----:B------:R-:W0:Y:S02]  /*1050*/  @P0 MUFU.RCP R2, R5 ;  /* 0x0000000500020308 */ /* 0x000e240000001000 */
[----:B0-----:R-:W-:-:S04]  /*1060*/  @P0 FFMA R7, R5, R2, -1 ;  /* 0xbf80000005070423 */ /* 0x001fc80000000002 */
[----:B------:R-:W-:-:S04]  /*1070*/  @P0 FADD.FTZ R7, -R7, -RZ ;  /* 0x800000ff07070221 */ /* 0x000fc80000010100 */
[----:B------:R-:W-:-:S04]  /*1080*/  @P0 FFMA R2, R2, R7, R2 ;  /* 0x0000000702020223 */ /* 0x000fc80000000002 */
[----:B------:R-:W-:Y:S01]  /*1090*/  @P0 FFMA R3, R2, 1.84467440737095516160e+19, RZ ;  /* 0x5f80000002030823 */ /* 0x000fe200000000ff */
[----:B------:R-:W-:Y:S06]  /*10a0*/  BRA `(.L_x_11) ;  /* 0x0000000000887947 */ /* 0x000fec0003800000 */
.L_x_10:
[----:B------:R-:W-:-:S04]  /*10b0*/  IADD3 R9, PT, PT, R7, -0xfd, RZ ;  /* 0xffffff0307097810 */ /* 0x000fc80007ffe0ff */
[----:B------:R-:W-:-:S13]  /*10c0*/  ISETP.GT.U32.AND P0, PT, R9, 0x1, PT ;  /* 0x000000010900780c */ /* 0x000fda0003f04070 */
[----:B------:R-:W-:Y:S05]  /*10d0*/  @P0 BRA `(.L_x_12) ;  /* 0x0000000000780947 */ /* 0x000fea0003800000 */
[----:B------:R-:W-:Y:S01]  /*10e0*/  LOP3.LUT R2, R0, 0x7fffff, RZ, 0xc0, !PT ;  /* 0x007fffff00027812 */ /* 0x000fe200078ec0ff */
[----:B------:R-:W-:-:S03]  /*10f0*/  HFMA2 R10, -RZ, RZ, 0, 1.78813934326171875e-07 ;  /* 0x00000003ff0a7431 */ /* 0x000fc600000001ff */
[----:B------:R-:W-:-:S04]  /*1100*/  LOP3.LUT R2, R2, 0x3f800000, RZ, 0xfc, !PT ;  /* 0x3f80000002027812 */ /* 0x000fc800078efcff */
[----:B------:R-:W0:Y:S01]  /*1110*/  MUFU.RCP R3, R2 ;  /* 0x0000000200037308 */ /* 0x000e220000001000 */
[----:B------:R-:W-:Y:S01]  /*1120*/  SHF.L.U32 R10, R10, R9, RZ ;  /* 0x000000090a0a7219 */ /* 0x000fe200000006ff */
[----:B0-----:R-:W-:-:S04]  /*1130*/  FFMA R5, R2, R3, -1 ;  /* 0xbf80000002057423 */ /* 0x001fc80000000003 */
[----:B------:R-:W-:-:S04]  /*1140*/  FADD.FTZ R8, -R5, -RZ ;  /* 0x800000ff05087221 */ /* 0x000fc80000010100 */
[CCC-:B------:R-:W-:Y:S01]  /*1150*/  FFMA.RM R5, R3.reuse, R8.reuse, R3.reuse ;  /* 0x0000000803057223 */ /* 0x1c0fe20000004003 */
[----:B------:R-:W-:-:S04]  /*1160*/  FFMA.RP R8, R3, R8, R3 ;  /* 0x0000000803087223 */ /* 0x000fc80000008003 */
[C---:B------:R-:W-:Y:S02]  /*1170*/  LOP3.LUT R3, R5.reuse, 0x7fffff, RZ, 0xc0, !PT ;  /* 0x007fffff05037812 */ /* 0x040fe400078ec0ff */
[----:B------:R-:W-:Y:S02]  /*1180*/  FSETP.NEU.FTZ.AND P0, PT, R5, R8, PT ;  /* 0x000000080500720b */ /* 0x000fe40003f1d000 */
[----:B------:R-:W-:Y:S02]  /*1190*/  LOP3.LUT R3, R3, 0x800000, RZ, 0xfc, !PT ;  /* 0x0080000003037812 */ /* 0x000fe400078efcff */
[----:B------:R-:W-:Y:S02]  /*11a0*/  SEL R5, RZ, 0xffffffff, !P0 ;  /* 0xffffffffff057807 */ /* 0x000fe40004000000 */
[----:B------:R-:W-:Y:S02]  /*11b0*/  LOP3.LUT R10, R10, R3, RZ, 0xc0, !PT ;  /* 0x000000030a0a7212 */ /* 0x000fe400078ec0ff */
[----:B------:R-:W-:-:S02]  /*11c0*/  IADD3 R2, PT, PT, -R5, RZ, RZ ;  /* 0x000000ff05027210 */ /* 0x000fc40007ffe1ff */
[-C--:B------:R-:W-:Y:S02]  /*11d0*/  SHF.R.U32.HI R10, RZ, R9.reuse, R10 ;  /* 0x00000009ff0a7219 */ /* 0x080fe4000001160a */
[----:B------:R-:W-:Y:S02]  /*11e0*/  LOP3.LUT P1, RZ, R2, R9, R3, 0xf8, !PT ;  /* 0x0000000902ff7212 */ /* 0x000fe4000782f803 */
[C---:B------:R-:W-:Y:S02]  /*11f0*/  LOP3.LUT P0, RZ, R10.reuse, 0x1, RZ, 0xc0, !PT ;  /* 0x000000010aff7812 */ /* 0x040fe4000780c0ff */
[----:B------:R-:W-:-:S04]  /*1200*/  LOP3.LUT P2, RZ, R10, 0x2, RZ, 0xc0, !PT ;  /* 0x000000020aff7812 */ /* 0x000fc8000784c0ff */
[----:B------:R-:W-:Y:S02]  /*1210*/  PLOP3.LUT P0, PT, P0, P1, P2, 0xe0, 0x0 ;  /* 0x000000000000781c */ /* 0x000fe40000703c20 */
[----:B------:R-:W-:Y:S02]  /*1220*/  LOP3.LUT P1, RZ, R0, 0x7fffff, RZ, 0xc0, !PT ;  /* 0x007fffff00ff7812 */ /* 0x000fe4000782c0ff */
[----:B------:R-:W-:-:S04]  /*1230*/  SEL R2, RZ, 0x1, !P0 ;  /* 0x00000001ff027807 */ /* 0x000fc80004000000 */
[----:B------:R-:W-:-:S04]  /*1240*/  IADD3 R2, PT, PT, -R2, RZ, RZ ;  /* 0x000000ff02027210 */ /* 0x000fc80007ffe1ff */
[----:B------:R-:W-:Y:S02]  /*1250*/  ISETP.GE.AND P0, PT, R2, RZ, PT ;  /* 0x000000ff0200720c */ /* 0x000fe40003f06270 */
[----:B------:R-:W-:-:S04]  /*1260*/  IADD3 R2, PT, PT, R7, -0xfc, RZ ;  /* 0xffffff0407027810 */ /* 0x000fc80007ffe0ff */
[----:B------:R-:W-:-:S07]  /*1270*/  SHF.R.U32.HI R3, RZ, R2, R3 ;  /* 0x00000002ff037219 */ /* 0x000fce0000011603 */
[----:B------:R-:W-:-:S04]  /*1280*/  @!P0 IADD3 R3, PT, PT, R3, 0x1, RZ ;  /* 0x0000000103038810 */ /* 0x000fc80007ffe0ff */
[----:B------:R-:W-:-:S04]  /*1290*/  @!P1 SHF.L.U32 R3, R3, 0x1, RZ ;  /* 0x0000000103039819 */ /* 0x000fc800000006ff */
[----:B------:R-:W-:Y:S01]  /*12a0*/  LOP3.LUT R3, R3, 0x80000000, R0, 0xf8, !PT ;  /* 0x8000000003037812 */ /* 0x000fe200078ef800 */
[----:B------:R-:W-:Y:S06]  /*12b0*/  BRA `(.L_x_11) ;  /* 0x0000000000047947 */ /* 0x000fec0003800000 */
.L_x_12:
[----:B------:R0:W1:Y:S02]  /*12c0*/  MUFU.RCP R3, R0 ;  /* 0x0000000000037308 */ /* 0x0000640000001000 */
.L_x_11:
[----:B------:R-:W-:Y:S05]  /*12d0*/  BSYNC.RECONVERGENT B1 ;  /* 0x0000000000017941 */ /* 0x000fea0003800200 */
.L_x_9:
[----:B------:R-:W-:-:S04]  /*12e0*/  MOV R5, 0x0 ;  /* 0x0000000000057802 */ /* 0x000fc80000000f00 */
[----:B01----:R-:W-:Y:S05]  /*12f0*/  RET.REL.NODEC R4 `(_Z18logisticRegressionPfS_S_S_i) ;  /* 0xffffffec04407950 */ /* 0x003fea0003c3ffff */
.L_x_13:
[----:B------:R-:W-:-:S00]  /*1300*/  BRA `(.L_x_13) ;  /* 0xfffffffc00fc7947 */ /* 0x000fc0000383ffff */
[----:B------:R-:W-:-:S00]  /*1310*/  NOP ;  /* 0x0000000000007918 */ /* 0x000fc00000000000 */
        /* <DEDUP_REMOVED lines=14> */
.L_x_14:


//--------------------- .nv.shared.reserved.0     --------------------------
	.section	.nv.shared.reserved.0,"aw",@nobits
	.weak		__nv_reservedSMEM_offset_0_alias
	.size		__nv_reservedSMEM_offset_0_alias, 0, 64
	.other		__nv_reservedSMEM_offset_0_alias,@"STO_CUDA_RESERVED_SHARED STV_DEFAULT"
__nv_reservedSMEM_offset_0_alias:
	.zero		0
	.zero		64


//--------------------- .nv.constant0._Z18logisticRegressionPfS_S_S_i --------------------------
	.section	.nv.constant0._Z18logisticRegressionPfS_S_S_i,"a",@progbits
	.sectionflags	@""
	.align	4
.nv.constant0._Z18logisticRegressionPfS_S_S_i:
	.zero		932


//--------------------- SYMBOLS --------------------------

	.type		.nv.reservedSmem.offset0,@object
	.size		.nv.reservedSmem.offset0,0x4
